	.headerflags	@"EF_CUDA_TEXMODE_UNIFIED EF_CUDA_64BIT_ADDRESS EF_CUDA_ACCELERATORS EF_CUDA_SM90 EF_CUDA_VIRTUAL_SM(EF_CUDA_SM90)"
	.elftype	@"ET_EXEC"


//--------------------- .nv.info                  --------------------------
	.section	.nv.info,"",@"SHT_CUDA_INFO"
	.align	4


	//----- nvinfo : EIATTR_REGCOUNT
	.align		4
        /*0000*/ 	.byte	0x04, 0x2f
        /*0002*/ 	.short	(.L_3 - .L_2)
	.align		4
.L_2:
        /*0004*/ 	.word	index@(triton_poi_fused__native_batch_norm_legit_no_training_cat_relu_48)
        /*0008*/ 	.word	0x0000001c


	//----- nvinfo : EIATTR_MIN_STACK_SIZE
	.align		4
.L_3:
        /*000c*/ 	.byte	0x04, 0x12
        /*000e*/ 	.short	(.L_5 - .L_4)
	.align		4
.L_4:
        /*0010*/ 	.word	index@(triton_poi_fused__native_batch_norm_legit_no_training_cat_relu_48)
        /*0014*/ 	.word	0x00000000


	//----- nvinfo : EIATTR_FRAME_SIZE
	.align		4
.L_5:
        /*0018*/ 	.byte	0x04, 0x11
        /*001a*/ 	.short	(.L_7 - .L_6)
	.align		4
.L_6:
        /*001c*/ 	.word	index@(triton_poi_fused__native_batch_norm_legit_no_training_cat_relu_48)
        /*0020*/ 	.word	0x00000000


	//----- nvinfo : EIATTR_MIN_STACK_SIZE
	.align		4
.L_7:
        /*0024*/ 	.byte	0x04, 0x12
        /*0026*/ 	.short	(.L_9 - .L_8)
	.align		4
.L_8:
        /*0028*/ 	.word	index@(triton_poi_fused__native_batch_norm_legit_no_training_cat_relu_48)
        /*002c*/ 	.word	0x00000000
.L_9:


//--------------------- .nv.info.triton_poi_fused__native_batch_norm_legit_no_training_cat_relu_48 --------------------------
	.section	.nv.info.triton_poi_fused__native_batch_norm_legit_no_training_cat_relu_48,"",@"SHT_CUDA_INFO"
	.sectionflags	@""
	.align	4


	//----- nvinfo : EIATTR_CUDA_API_VERSION
	.align		4
        /*0000*/ 	.byte	0x04, 0x37
        /*0002*/ 	.short	(.L_11 - .L_10)
.L_10:
        /*0004*/ 	.word	0x0000007c


	//----- nvinfo : EIATTR_KPARAM_INFO
	.align		4
.L_11:
        /*0008*/ 	.byte	0x04, 0x17
        /*000a*/ 	.short	(.L_13 - .L_12)
.L_12:
        /*000c*/ 	.word	0x00000000
        /*0010*/ 	.short	0x0008
        /*0012*/ 	.short	0x0040
        /*0014*/ 	.byte	0x00, 0xf0, 0x11, 0x00


	//----- nvinfo : EIATTR_KPARAM_INFO
	.align		4
.L_13:
        /*0018*/ 	.byte	0x04, 0x17
        /*001a*/ 	.short	(.L_15 - .L_14)
.L_14:
        /*001c*/ 	.word	0x00000000
        /*0020*/ 	.short	0x0007
        /*0022*/ 	.short	0x0038
        /*0024*/ 	.byte	0x00, 0xf4, 0x21, 0x00


	//----- nvinfo : EIATTR_KPARAM_INFO
	.align		4
.L_15:
        /*0028*/ 	.byte	0x04, 0x17
        /*002a*/ 	.short	(.L_17 - .L_16)
.L_16:
        /*002c*/ 	.word	0x00000000
        /*0030*/ 	.short	0x0006
        /*0032*/ 	.short	0x0030
        /*0034*/ 	.byte	0x00, 0xf4, 0x21, 0x00


	//----- nvinfo : EIATTR_KPARAM_INFO
	.align		4
.L_17:
        /*0038*/ 	.byte	0x04, 0x17
        /*003a*/ 	.short	(.L_19 - .L_18)
.L_18:
        /*003c*/ 	.word	0x00000000
        /*0040*/ 	.short	0x0005
        /*0042*/ 	.short	0x0028
        /*0044*/ 	.byte	0x00, 0xf4, 0x21, 0x00


	//----- nvinfo : EIATTR_KPARAM_INFO
	.align		4
.L_19:
        /*0048*/ 	.byte	0x04, 0x17
        /*004a*/ 	.short	(.L_21 - .L_20)
.L_20:
        /*004c*/ 	.word	0x00000000
        /*0050*/ 	.short	0x0004
        /*0052*/ 	.short	0x0020
        /*0054*/ 	.byte	0x00, 0xf4, 0x21, 0x00


	//----- nvinfo : EIATTR_KPARAM_INFO
	.align		4
.L_21:
        /*0058*/ 	.byte	0x04, 0x17
        /*005a*/ 	.short	(.L_23 - .L_22)
.L_22:
        /*005c*/ 	.word	0x00000000
        /*0060*/ 	.short	0x0003
        /*0062*/ 	.short	0x0018
        /*0064*/ 	.byte	0x00, 0xf4, 0x21, 0x00


	//----- nvinfo : EIATTR_KPARAM_INFO
	.align		4
.L_23:
        /*0068*/ 	.byte	0x04, 0x17
        /*006a*/ 	.short	(.L_25 - .L_24)
.L_24:
        /*006c*/ 	.word	0x00000000
        /*0070*/ 	.short	0x0002
        /*0072*/ 	.short	0x0010
        /*0074*/ 	.byte	0x00, 0xf4, 0x21, 0x00


	//----- nvinfo : EIATTR_KPARAM_INFO
	.align		4
.L_25:
        /*0078*/ 	.byte	0x04, 0x17
        /*007a*/ 	.short	(.L_27 - .L_26)
.L_26:
        /*007c*/ 	.word	0x00000000
        /*0080*/ 	.short	0x0001
        /*0082*/ 	.short	0x0008
        /*0084*/ 	.byte	0x00, 0xf4, 0x21, 0x00


	//----- nvinfo : EIATTR_KPARAM_INFO
	.align		4
.L_27:
        /*0088*/ 	.byte	0x04, 0x17
        /*008a*/ 	.short	(.L_29 - .L_28)
.L_28:
        /*008c*/ 	.word	0x00000000
        /*0090*/ 	.short	0x0000
        /*0092*/ 	.short	0x0000
        /*0094*/ 	.byte	0x00, 0xf4, 0x21, 0x00


	//----- nvinfo : EIATTR_SPARSE_MMA_MASK
	.align		4
.L_29:
        /*0098*/ 	.byte	0x03, 0x50
        /*009a*/ 	.short	0x0000


	//----- nvinfo : EIATTR_MAXREG_COUNT
	.align		4
        /*009c*/ 	.byte	0x03, 0x1b
        /*009e*/ 	.short	0x00ff


	//----- nvinfo : EIATTR_EXIT_INSTR_OFFSETS
	.align		4
        /*00a0*/ 	.byte	0x04, 0x1c
        /*00a2*/ 	.short	(.L_31 - .L_30)


	//   ....[0]....
.L_30:
        /*00a4*/ 	.word	0x00000680


	//   ....[1]....
        /*00a8*/ 	.word	0x000006a0


	//----- nvinfo : EIATTR_REQNTID
	.align		4
.L_31:
        /*00ac*/ 	.byte	0x04, 0x10
        /*00ae*/ 	.short	(.L_33 - .L_32)
.L_32:
        /*00b0*/ 	.word	0x00000100
        /*00b4*/ 	.word	0x00000001
        /*00b8*/ 	.word	0x00000001


	//----- nvinfo : EIATTR_CBANK_PARAM_SIZE
	.align		4
.L_33:
        /*00bc*/ 	.byte	0x03, 0x19
        /*00be*/ 	.short	0x0044


	//----- nvinfo : EIATTR_PARAM_CBANK
	.align		4
        /*00c0*/ 	.byte	0x04, 0x0a
        /*00c2*/ 	.short	(.L_35 - .L_34)
	.align		4
.L_34:
        /*00c4*/ 	.word	index@(.nv.constant0.triton_poi_fused__native_batch_norm_legit_no_training_cat_relu_48)
        /*00c8*/ 	.short	0x0210
        /*00ca*/ 	.short	0x0044


	//----- nvinfo : EIATTR_SW_WAR
	.align		4
.L_35:
        /*00cc*/ 	.byte	0x04, 0x36
        /*00ce*/ 	.short	(.L_37 - .L_36)
.L_36:
        /*00d0*/ 	.word	0x00000008
.L_37:


//--------------------- .nv.callgraph             --------------------------
	.section	.nv.callgraph,"",@"SHT_CUDA_CALLGRAPH"
	.align	4
	.sectionentsize	8
	.align		4
        /*0000*/ 	.word	0x00000000
	.align		4
        /*0004*/ 	.word	0xffffffff
	.align		4
        /*0008*/ 	.word	0x00000000
	.align		4
        /*000c*/ 	.word	0xfffffffe
	.align		4
        /*0010*/ 	.word	0x00000000
	.align		4
        /*0014*/ 	.word	0xfffffffd
	.align		4
        /*0018*/ 	.word	0x00000000
	.align		4
        /*001c*/ 	.word	0xfffffffc


//--------------------- .nv.constant4             --------------------------
	.section	.nv.constant4,"a",@progbits
	.align	8
	.align		8
.nv.constant4:
        /*0000*/ 	.dword	_$_str
	.align		8
        /*0008*/ 	.dword	_$_str_$_2


//--------------------- .text.triton_poi_fused__native_batch_norm_legit_no_training_cat_relu_48 --------------------------
	.section	.text.triton_poi_fused__native_batch_norm_legit_no_training_cat_relu_48,"ax",@progbits
	.align	128
        .global         triton_poi_fused__native_batch_norm_legit_no_training_cat_relu_48
        .type           triton_poi_fused__native_batch_norm_legit_no_training_cat_relu_48,@function
        .size           triton_poi_fused__native_batch_norm_legit_no_training_cat_relu_48,(.L_x_1 - triton_poi_fused__native_batch_norm_legit_no_training_cat_relu_48)
        .other          triton_poi_fused__native_batch_norm_legit_no_training_cat_relu_48,@"STO_CUDA_ENTRY STV_DEFAULT"
triton_poi_fused__native_batch_norm_legit_no_training_cat_relu_48:
.text.triton_poi_fused__native_batch_norm_legit_no_training_cat_relu_48:
[----:B------:R-:W0:Y:S01]  /*0000*/  LDC R1, c[0x0][0x28] ;  /* 0x00000a00ff017b82 */ /* 0x000e220000000800 */
[----:B------:R-:W1:Y:S07]  /*0010*/  S2R R0, SR_TID.X ;  /* 0x0000000000007919 */ /* 0x000e6e0000002100 */
[----:B------:R-:W2:Y:S01]  /*0020*/  LDC.64 R4, c[0x0][0x228] ;  /* 0x00008a00ff047b82 */ /* 0x000ea20000000a00 */
[----:B------:R-:W-:Y:S01]  /*0030*/  IMAD.MOV.U32 R6, RZ, RZ, RZ ;  /* 0x000000ffff067224 */ /* 0x000fe200078e00ff */
[----:B------:R-:W-:Y:S01]  /*0040*/  ULDC.64 UR4, c[0x0][0x208] ;  /* 0x0000820000047ab9 */ /* 0x000fe20000000a00 */
[----:B------:R-:W3:Y:S01]  /*0050*/  S2R R3, SR_CTAID.X ;  /* 0x0000000000037919 */ /* 0x000ee20000002500 */
[----:B------:R-:W-:Y:S01]  /*0060*/  HFMA2.MMA R10, -RZ, RZ, 0, 0 ;  /* 0x00000000ff0a7435 */ /* 0x000fe200000001ff */
[----:B------:R-:W-:-:S03]  /*0070*/  ULDC.64 UR6, c[0x0][0x218] ;  /* 0x0000860000067ab9 */ /* 0x000fc60000000a00 */
[----:B------:R-:W4:Y:S01]  /*0080*/  LDC.64 R14, c[0x0][0x220] ;  /* 0x00008800ff0e7b82 */ /* 0x000f220000000a00 */
[----:B-1----:R-:W-:-:S05]  /*0090*/  IMAD.SHL.U32 R0, R0, 0x2, RZ ;  /* 0x0000000200007824 */ /* 0x002fca00078e00ff */
[----:B------:R-:W-:-:S05]  /*00a0*/  LOP3.LUT R0, R0, 0x1fe, RZ, 0xc0, !PT ;  /* 0x000001fe00007812 */ /* 0x000fca00078ec0ff */
[----:B---3--:R-:W-:-:S05]  /*00b0*/  IMAD R0, R3, 0x200, R0 ;  /* 0x0000020003007824 */ /* 0x008fca00078e0200 */
[----:B------:R-:W-:Y:S02]  /*00c0*/  SHF.R.S32.HI R3, RZ, 0x1f, R0 ;  /* 0x0000001fff037819 */ /* 0x000fe40000011400 */
[----:B------:R-:W-:Y:S02]  /*00d0*/  ISETP.GE.AND P0, PT, R0, 0x18a00, PT ;  /* 0x00018a000000780c */ /* 0x000fe40003f06270 */
[----:B------:R-:W-:-:S04]  /*00e0*/  LEA.HI R3, R3, R0, RZ, 0x6 ;  /* 0x0000000003037211 */ /* 0x000fc800078f30ff */
[----:B------:R-:W-:-:S05]  /*00f0*/  SHF.R.S32.HI R11, RZ, 0x6, R3 ;  /* 0x00000006ff0b7819 */ /* 0x000fca0000011403 */
[----:B------:R-:W-:-:S05]  /*0100*/  IMAD.HI R2, R11, 0x532ae21d, RZ ;  /* 0x532ae21d0b027827 */ /* 0x000fca00078e02ff */
[----:B------:R-:W-:-:S04]  /*0110*/  SHF.R.U32.HI R7, RZ, 0x1f, R2 ;  /* 0x0000001fff077819 */ /* 0x000fc80000011602 */
[----:B------:R-:W-:-:S05]  /*0120*/  LEA.HI.SX32 R2, R2, R7, 0x19 ;  /* 0x0000000702027211 */ /* 0x000fca00078fcaff */
[----:B------:R-:W-:-:S04]  /*0130*/  IMAD R11, R2, -0x18a, R11 ;  /* 0xfffffe76020b7824 */ /* 0x000fc800078e020b */
[----:B--2---:R-:W-:-:S05]  /*0140*/  IMAD.WIDE R4, R11, 0x4, R4 ;  /* 0x000000040b047825 */ /* 0x004fca00078e0204 */
[----:B------:R-:W2:Y:S01]  /*0150*/  @!P0 LDG.E.EL R6, desc[UR4][R4.64] ;  /* 0x0000000404068981 */ /* 0x000ea2000c2e1900 */
[----:B------:R-:W-:-:S03]  /*0160*/  IMAD.HI R2, R0, 0x532ae21d, RZ ;  /* 0x532ae21d00027827 */ /* 0x000fc600078e02ff */
[----:B------:R1:W3:Y:S01]  /*0170*/  @!P0 LDG.E.EL R10, desc[UR4][R4.64] ;  /* 0x00000004040a8981 */ /* 0x0002e2000c2e1900 */
[----:B------:R-:W-:Y:S01]  /*0180*/  IMAD.SHL.U32 R8, R11, 0x40, RZ ;  /* 0x000000400b087824 */ /* 0x000fe200078e00ff */
[----:B------:R-:W-:-:S04]  /*0190*/  SHF.R.U32.HI R7, RZ, 0x1f, R2 ;  /* 0x0000001fff077819 */ /* 0x000fc80000011602 */
[----:B------:R-:W-:Y:S02]  /*01a0*/  LEA.HI.SX32 R17, R2, R7, 0x13 ;  /* 0x0000000702117211 */ /* 0x000fe400078f9aff */
[----:B------:R-:W-:Y:S02]  /*01b0*/  LOP3.LUT R7, R3, 0xffffffc0, RZ, 0xc0, !PT ;  /* 0xffffffc003077812 */ /* 0x000fe400078ec0ff */
[----:B------:R-:W5:Y:S01]  /*01c0*/  LDC.64 R2, c[0x0][0x210] ;  /* 0x00008400ff027b82 */ /* 0x000f620000000a00 */
[C---:B------:R-:W-:Y:S02]  /*01d0*/  IMAD R9, R17.reuse, 0x300, RZ ;  /* 0x0000030011097824 */ /* 0x040fe400078e02ff */
[----:B------:R-:W-:Y:S02]  /*01e0*/  IMAD.IADD R7, R0, 0x1, -R7 ;  /* 0x0000000100077824 */ /* 0x000fe400078e0a07 */
[----:B-1----:R-:W-:Y:S01]  /*01f0*/  IMAD R4, R17, -0x6280, R0 ;  /* 0xffff9d8011047824 */ /* 0x002fe200078e0200 */
[----:B------:R-:W-:-:S02]  /*0200*/  SHF.R.S32.HI R13, RZ, 0x1f, R9 ;  /* 0x0000001fff0d7819 */ /* 0x000fc40000011409 */
[----:B------:R-:W-:Y:S01]  /*0210*/  IADD3 R18, P1, P2, R8, R7, R9 ;  /* 0x0000000708127210 */ /* 0x000fe20007a3e009 */
[----:B------:R-:W-:Y:S01]  /*0220*/  IMAD R25, R17, 0x5f80, R4 ;  /* 0x00005f8011197824 */ /* 0x000fe200078e0204 */
[----:B------:R-:W-:Y:S02]  /*0230*/  SHF.R.S32.HI R8, RZ, 0x1f, R8 ;  /* 0x0000001fff087819 */ /* 0x000fe40000011408 */
[----:B------:R-:W-:Y:S02]  /*0240*/  CS2R R4, SRZ ;  /* 0x0000000000047805 */ /* 0x000fe4000001ff00 */
[----:B------:R-:W-:Y:S02]  /*0250*/  SHF.R.S32.HI R7, RZ, 0x1f, R7 ;  /* 0x0000001fff077819 */ /* 0x000fe40000011407 */
[----:B------:R-:W-:Y:S02]  /*0260*/  LEA R16, P3, R18, UR6, 0x2 ;  /* 0x0000000612107c11 */ /* 0x000fe4000f8610ff */
[----:B------:R-:W-:-:S02]  /*0270*/  IADD3.X R7, R8, R7, R13, P1, P2 ;  /* 0x0000000708077210 */ /* 0x000fc40000fe440d */
[----:B------:R-:W1:Y:S01]  /*0280*/  LDC.64 R12, c[0x0][0x230] ;  /* 0x00008c00ff0c7b82 */ /* 0x000e620000000a00 */
[C---:B------:R-:W-:Y:S02]  /*0290*/  ISETP.GE.AND P2, PT, R11.reuse, 0x17e, PT ;  /* 0x0000017e0b00780c */ /* 0x040fe40003f46270 */
[----:B------:R-:W-:Y:S02]  /*02a0*/  ISETP.GT.AND P1, PT, R11, 0x17d, !P0 ;  /* 0x0000017d0b00780c */ /* 0x000fe40004724270 */
[----:B------:R-:W-:Y:S01]  /*02b0*/  ISETP.LT.AND P4, PT, R0, 0x18a00, !P2 ;  /* 0x00018a000000780c */ /* 0x000fe20005781270 */
[----:B-----5:R-:W-:Y:S01]  /*02c0*/  IMAD.WIDE R24, R25, 0x4, R2 ;  /* 0x0000000419187825 */ /* 0x020fe200078e0202 */
[----:B------:R-:W-:Y:S01]  /*02d0*/  CS2R R2, SRZ ;  /* 0x0000000000027805 */ /* 0x000fe2000001ff00 */
[----:B------:R-:W5:Y:S01]  /*02e0*/  LDC.64 R8, c[0x0][0x238] ;  /* 0x00008e00ff087b82 */ /* 0x000f620000000a00 */
[----:B------:R-:W-:Y:S01]  /*02f0*/  LEA.HI.X R17, R18, UR7, R7, 0x2, P3 ;  /* 0x0000000712117c11 */ /* 0x000fe200098f1407 */
[----:B----4-:R-:W-:Y:S01]  /*0300*/  IMAD.WIDE R22, R11, 0x4, R14 ;  /* 0x000000040b167825 */ /* 0x010fe200078e020e */
[----:B------:R-:W-:-:S02]  /*0310*/  MOV R7, RZ ;  /* 0x000000ff00077202 */ /* 0x000fc40000000f00 */
[----:B------:R-:W-:-:S03]  /*0320*/  CS2R R14, SRZ ;  /* 0x00000000000e7805 */ /* 0x000fc6000001ff00 */
[----:B------:R-:W4:Y:S04]  /*0330*/  @P1 LDG.E.64 R4, desc[UR4][R16.64+-0x17e00] ;  /* 0xfe82000410041981 */ /* 0x000f28000c1e1b00 */
[----:B------:R-:W4:Y:S01]  /*0340*/  @P4 LDG.E.64 R2, desc[UR4][R24.64] ;  /* 0x0000000418024981 */ /* 0x000f22000c1e1b00 */
[----:B-1----:R-:W-:-:S03]  /*0350*/  IMAD.WIDE R12, R11, 0x4, R12 ;  /* 0x000000040b0c7825 */ /* 0x002fc600078e020c */
[----:B------:R-:W4:Y:S04]  /*0360*/  @!P0 LDG.E.EL R7, desc[UR4][R22.64] ;  /* 0x0000000416078981 */ /* 0x000f28000c2e1900 */
[----:B------:R-:W4:Y:S01]  /*0370*/  @!P0 LDG.E.EL R14, desc[UR4][R22.64] ;  /* 0x00000004160e8981 */ /* 0x000f22000c2e1900 */
[----:B-----5:R-:W-:Y:S01]  /*0380*/  IMAD.WIDE R8, R11, 0x4, R8 ;  /* 0x000000040b087825 */ /* 0x020fe200078e0208 */
[----:B------:R-:W-:-:S03]  /*0390*/  HFMA2.MMA R11, -RZ, RZ, 0, 0 ;  /* 0x00000000ff0b7435 */ /* 0x000fc600000001ff */
[----:B------:R-:W-:Y:S01]  /*03a0*/  IMAD.MOV.U32 R20, RZ, RZ, RZ ;  /* 0x000000ffff147224 */ /* 0x000fe200078e00ff */
[----:B------:R-:W5:Y:S01]  /*03b0*/  @!P0 LDG.E.EL R15, desc[UR4][R8.64] ;  /* 0x00000004080f8981 */ /* 0x000f62000c2e1900 */
[----:B------:R-:W-:-:S04]  /*03c0*/  IMAD.MOV.U32 R18, RZ, RZ, RZ ;  /* 0x000000ffff127224 */ /* 0x000fc800078e00ff */
[----:B------:R-:W5:Y:S04]  /*03d0*/  @!P0 LDG.E.EL R20, desc[UR4][R12.64] ;  /* 0x000000040c148981 */ /* 0x000f68000c2e1900 */
[----:B------:R1:W5:Y:S04]  /*03e0*/  @!P0 LDG.E.EL R18, desc[UR4][R12.64] ;  /* 0x000000040c128981 */ /* 0x000368000c2e1900 */
[----:B------:R1:W5:Y:S01]  /*03f0*/  @!P0 LDG.E.EL R11, desc[UR4][R8.64] ;  /* 0x00000004080b8981 */ /* 0x000362000c2e1900 */
[----:B------:R-:W-:Y:S01]  /*0400*/  IMAD.MOV.U32 R21, RZ, RZ, 0x3e800000 ;  /* 0x3e800000ff157424 */ /* 0x000fe200078e00ff */
[----:B01----:R-:W0:Y:S08]  /*0410*/  LDC.64 R12, c[0x0][0x240] ;  /* 0x00009000ff0c7b82 */ /* 0x003e300000000a00 */
[----:B------:R-:W1:Y:S01]  /*0420*/  LDC.64 R8, c[0x0][0x248] ;  /* 0x00009200ff087b82 */ /* 0x000e620000000a00 */
[----:B0-----:R-:W-:-:S04]  /*0430*/  IMAD.WIDE R12, R0, 0x4, R12 ;  /* 0x00000004000c7825 */ /* 0x001fc800078e020c */
[----:B-1----:R-:W-:-:S04]  /*0440*/  IMAD.WIDE R8, R0, 0x4, R8 ;  /* 0x0000000400087825 */ /* 0x002fc800078e0208 */
[----:B--2---:R-:W-:-:S04]  /*0450*/  FADD R6, R6, 9.9999997473787516356e-06 ;  /* 0x3727c5ac06067421 */ /* 0x004fc80000000000 */
[----:B------:R-:W0:Y:S01]  /*0460*/  MUFU.SQRT R16, R6 ;  /* 0x0000000600107308 */ /* 0x000e220000002000 */
[----:B---3--:R-:W-:-:S07]  /*0470*/  FADD R10, R10, 9.9999997473787516356e-06 ;  /* 0x3727c5ac0a0a7421 */ /* 0x008fce0000000000 */
[----:B------:R-:W1:Y:S01]  /*0480*/  MUFU.SQRT R17, R10 ;  /* 0x0000000a00117308 */ /* 0x000e620000002000 */
[C---:B0-----:R-:W-:Y:S02]  /*0490*/  FSETP.GT.AND P6, PT, R16.reuse, 8.50705917302346158658e+37, PT ;  /* 0x7e8000001000780b */ /* 0x041fe40003fc4000 */
[----:B------:R-:W-:Y:S02]  /*04a0*/  FSETP.GEU.AND P3, PT, R16, 1.175494350822287508e-38, PT ;  /* 0x008000001000780b */ /* 0x000fe40003f6e000 */
[----:B------:R-:W-:Y:S02]  /*04b0*/  FSEL R19, R21, 1, P6 ;  /* 0x3f80000015137808 */ /* 0x000fe40003000000 */
[----:B-1----:R-:W-:-:S07]  /*04c0*/  FSETP.GT.AND P5, PT, R17, 8.50705917302346158658e+37, PT ;  /* 0x7e8000001100780b */ /* 0x002fce0003fa4000 */
[----:B------:R-:W-:Y:S01]  /*04d0*/  @P6 FMUL R16, R16, 0.25 ;  /* 0x3e80000010106820 */ /* 0x000fe20000400000 */
[----:B------:R-:W-:-:S03]  /*04e0*/  FSETP.GEU.AND P6, PT, R17, 1.175494350822287508e-38, PT ;  /* 0x008000001100780b */ /* 0x000fc60003fce000 */
[----:B------:R-:W-:Y:S02]  /*04f0*/  @!P3 FMUL R16, R16, 16777216 ;  /* 0x4b8000001010b820 */ /* 0x000fe40000400000 */
[----:B------:R-:W-:-:S08]  /*0500*/  @P5 FMUL R17, R17, 0.25 ;  /* 0x3e80000011115820 */ /* 0x000fd00000400000 */
[----:B------:R-:W-:Y:S01]  /*0510*/  @!P6 FMUL R17, R17, 16777216 ;  /* 0x4b8000001111e820 */ /* 0x000fe20000400000 */
[----:B------:R-:W0:Y:S01]  /*0520*/  MUFU.RCP R16, R16 ;  /* 0x0000001000107308 */ /* 0x000e220000001000 */
[----:B------:R-:W-:-:S07]  /*0530*/  FSEL R6, R21, 1, P5 ;  /* 0x3f80000015067808 */ /* 0x000fce0002800000 */
[----:B------:R-:W1:Y:S01]  /*0540*/  MUFU.RCP R17, R17 ;  /* 0x0000001100117308 */ /* 0x000e620000001000 */
[----:B----4-:R-:W-:Y:S02]  /*0550*/  SEL R2, R2, RZ, P4 ;  /* 0x000000ff02027207 */ /* 0x010fe40002000000 */
[----:B------:R-:W-:Y:S01]  /*0560*/  SEL R3, R3, RZ, P4 ;  /* 0x000000ff03037207 */ /* 0x000fe20002000000 */
[----:B------:R-:W-:Y:S01]  /*0570*/  @!P3 FMUL R19, R19, 16777216 ;  /* 0x4b8000001313b820 */ /* 0x000fe20000400000 */
[----:B------:R-:W-:Y:S01]  /*0580*/  @P2 SEL R2, R4, RZ, P1 ;  /* 0x000000ff04022207 */ /* 0x000fe20000800000 */
[----:B------:R-:W-:Y:S01]  /*0590*/  @!P6 FMUL R6, R6, 16777216 ;  /* 0x4b8000000606e820 */ /* 0x000fe20000400000 */
[----:B------:R-:W-:Y:S01]  /*05a0*/  @P2 SEL R3, R5, RZ, P1 ;  /* 0x000000ff05032207 */ /* 0x000fe20000800000 */
[----:B0-----:R-:W-:Y:S02]  /*05b0*/  FMUL R16, R16, R19 ;  /* 0x0000001310107220 */ /* 0x001fe40000400000 */
[----:B------:R-:W-:-:S02]  /*05c0*/  FADD R7, R2, -R7 ;  /* 0x8000000702077221 */ /* 0x000fc40000000000 */
[----:B------:R-:W-:Y:S01]  /*05d0*/  FADD R14, R3, -R14 ;  /* 0x8000000e030e7221 */ /* 0x000fe20000000000 */
[----:B-1----:R-:W-:Y:S01]  /*05e0*/  FMUL R17, R17, R6 ;  /* 0x0000000611117220 */ /* 0x002fe20000400000 */
[----:B------:R-:W-:-:S03]  /*05f0*/  FMUL R16, R7, R16 ;  /* 0x0000001007107220 */ /* 0x000fc60000400000 */
[----:B------:R-:W-:Y:S01]  /*0600*/  FMUL R14, R14, R17 ;  /* 0x000000110e0e7220 */ /* 0x000fe20000400000 */
[----:B-----5:R-:W-:Y:S01]  /*0610*/  FFMA R15, R16, R20, R15 ;  /* 0x00000014100f7223 */ /* 0x020fe2000000000f */
[----:B------:R0:W-:Y:S02]  /*0620*/  @!P0 STG.E.64 desc[UR4][R12.64], R2 ;  /* 0x000000020c008986 */ /* 0x0001e4000c101b04 */
[----:B------:R-:W-:Y:S02]  /*0630*/  FFMA R11, R14, R18, R11 ;  /* 0x000000120e0b7223 */ /* 0x000fe4000000000b */
[----:B------:R-:W-:-:S03]  /*0640*/  FSETP.GEU.AND P1, PT, R15, RZ, PT ;  /* 0x000000ff0f00720b */ /* 0x000fc60003f2e000 */
[----:B------:R-:W-:Y:S02]  /*0650*/  FSETP.GEU.AND P2, PT, R11, RZ, PT ;  /* 0x000000ff0b00720b */ /* 0x000fe40003f4e000 */
[----:B------:R-:W-:Y:S02]  /*0660*/  FSEL R10, R15, RZ, P1 ;  /* 0x000000ff0f0a7208 */ /* 0x000fe40000800000 */
[----:B------:R-:W-:Y:S01]  /*0670*/  FSEL R11, R11, RZ, P2 ;  /* 0x000000ff0b0b7208 */ /* 0x000fe20001000000 */
[----:B0-----:R-:W-:Y:S08]  /*0680*/  @P0 EXIT ;  /* 0x000000000000094d */ /* 0x001ff00003800000 */
[----:B------:R-:W-:Y:S01]  /*0690*/  STG.E.64 desc[UR4][R8.64], R10 ;  /* 0x0000000a08007986 */ /* 0x000fe2000c101b04 */
[----:B------:R-:W-:Y:S05]  /*06a0*/  EXIT ;  /* 0x000000000000794d */ /* 0x000fea0003800000 */
.L_x_0:
[----:B------:R-:W-:-:S00]  /*06b0*/  BRA `(.L_x_0) ;  /* 0xfffffffc00fc7947 */ /* 0x000fc0000383ffff */
[----:B------:R-:W-:-:S00]  /*06c0*/  NOP ;  /* 0x0000000000007918 */ /* 0x000fc00000000000 */
        /* <DEDUP_REMOVED lines=11> */
.L_x_1:


//--------------------- .nv.global.init           --------------------------
	.section	.nv.global.init,"aw",@progbits
.nv.global.init:
	.type		_$_str,@object
	.size		_$_str,(_$_str_$_2 - _$_str)
_$_str:
        /*0000*/ 	.byte	0x5f, 0x5f, 0x43, 0x55, 0x44, 0x41, 0x5f, 0x46, 0x54, 0x5a, 0x00
	.type		_$_str_$_2,@object
	.size		_$_str_$_2,(.L_1 - _$_str_$_2)
_$_str_$_2:
        /*000b*/ 	.byte	0x5f, 0x5f, 0x43, 0x55, 0x44, 0x41, 0x5f, 0x50, 0x52, 0x45, 0x43, 0x5f, 0x53, 0x51, 0x52, 0x54
        /*001b*/ 	.byte	0x00
.L_1:


//--------------------- .nv.constant0.triton_poi_fused__native_batch_norm_legit_no_training_cat_relu_48 --------------------------
	.section	.nv.constant0.triton_poi_fused__native_batch_norm_legit_no_training_cat_relu_48,"a",@progbits
	.sectionflags	@""
	.align	4
.nv.constant0.triton_poi_fused__native_batch_norm_legit_no_training_cat_relu_48:
	.zero		596
